//
// Generated by NVIDIA NVVM Compiler
//
// Compiler Build ID: CL-36424714
// Cuda compilation tools, release 13.0, V13.0.88
// Based on NVVM 20.0.0
//

.version 9.0
.target sm_100
.address_size 64

	// .globl	_Z13search_kernelPciS_ii
.global .align 4 .u32 count_dev;
.extern .shared .align 16 .b8 shared[];

.visible .entry _Z13search_kernelPciS_ii(
	.param .u64 .ptr .align 1 _Z13search_kernelPciS_ii_param_0,
	.param .u32 _Z13search_kernelPciS_ii_param_1,
	.param .u64 .ptr .align 1 _Z13search_kernelPciS_ii_param_2,
	.param .u32 _Z13search_kernelPciS_ii_param_3,
	.param .u32 _Z13search_kernelPciS_ii_param_4
)
{
	.reg .pred 	%p<5>;
	.reg .b16 	%rs<6>;
	.reg .b32 	%r<19>;
	.reg .b64 	%rd<9>;

	ld.param.u64 	%rd2, [_Z13search_kernelPciS_ii_param_0];
	ld.param.u32 	%r6, [_Z13search_kernelPciS_ii_param_1];
	ld.param.u64 	%rd3, [_Z13search_kernelPciS_ii_param_2];
	ld.param.u32 	%r7, [_Z13search_kernelPciS_ii_param_4];
	cvta.to.global.u64 	%rd4, %rd3;
	mov.u32 	%r1, %tid.x;
	mov.u32 	%r8, %ntid.x;
	mov.u32 	%r9, %ctaid.x;
	mad.lo.s32 	%r10, %r8, %r9, %r1;
	add.s32 	%r11, %r10, %r7;
	mov.u32 	%r12, shared;
	add.s32 	%r2, %r12, %r6;
	setp.ge.s32 	%p1, %r1, %r6;
	cvt.s64.s32 	%rd5, %r11;
	add.s64 	%rd1, %rd4, %rd5;
	add.s32 	%r3, %r12, %r1;
	@%p1 bra 	$L__BB0_2;
	cvta.to.global.u64 	%rd6, %rd2;
	cvt.u64.u32 	%rd7, %r1;
	add.s64 	%rd8, %rd6, %rd7;
	ld.global.u8 	%rs1, [%rd8];
	add.s32 	%r13, %r2, %r1;
	st.shared.u8 	[%r13+256], %rs1;
	ld.global.u8 	%rs2, [%rd1+256];
	st.shared.u8 	[%r3+256], %rs2;
$L__BB0_2:
	ld.global.u8 	%rs3, [%rd1];
	st.shared.u8 	[%r3], %rs3;
	bar.sync 	0;
	setp.lt.s32 	%p2, %r6, 1;
	@%p2 bra 	$L__BB0_6;
	mov.b32 	%r18, 0;
	bra.uni 	$L__BB0_5;
$L__BB0_4:
	add.s32 	%r18, %r18, 1;
	setp.eq.s32 	%p4, %r18, %r6;
	@%p4 bra 	$L__BB0_6;
$L__BB0_5:
	add.s32 	%r15, %r2, %r18;
	ld.shared.u8 	%rs4, [%r15+256];
	add.s32 	%r16, %r3, %r18;
	ld.shared.u8 	%rs5, [%r16];
	setp.eq.s16 	%p3, %rs4, %rs5;
	@%p3 bra 	$L__BB0_4;
	bra.uni 	$L__BB0_7;
$L__BB0_6:
	atom.global.add.u32 	%r17, [count_dev], 1;
$L__BB0_7:
	ret;

}


// ===== COMPILED SASS (sm_100) =====

	.target	sm_100

	.elftype	@"ET_EXEC"


//--------------------- .note.nv.tkinfo           --------------------------
	.section	.note.nv.tkinfo,"",@"SHT_NOTE"
	.sectionflags	@"SHF_NOTE_NV_TKINFO"
	.tkinfo
        /*0018*/ 	.word	0x00000002
        /*0030*/ 	.string	""
        /*0030*/ 	.string	"ptxas"
        /*0030*/ 	.string	"Cuda compilation tools, release 13.0, V13.0.88"
        /*0030*/ 	.string	"Build cuda_13.0.r13.0/compiler.36424714_0"
        /*0030*/ 	.string	"-arch sm_100 -m 64 "



//--------------------- .note.nv.cuinfo           --------------------------
	.section	.note.nv.cuinfo,"",@"SHT_NOTE"
	.sectionflags	@"SHF_NOTE_NV_CUINFO"
        /*0018*/ 	.short	0x0002
        /*001a*/ 	.short	0x0064
        /*001c*/ 	.short	0x0082
	.zero		2


//--------------------- .nv.info                  --------------------------
	.section	.nv.info,"",@"SHT_CUDA_INFO"
	.align	4


	//----- nvinfo : EIATTR_REGCOUNT
	.align		4
        /*0000*/ 	.byte	0x04, 0x2f
        /*0002*/ 	.short	(.L_2 - .L_1)
	.align		4
.L_1:
        /*0004*/ 	.word	index@(_Z13search_kernelPciS_ii)
        /*0008*/ 	.word	0x0000000c


	//----- nvinfo : EIATTR_FRAME_SIZE
	.align		4
.L_2:
        /*000c*/ 	.byte	0x04, 0x11
        /*000e*/ 	.short	(.L_4 - .L_3)
	.align		4
.L_3:
        /*0010*/ 	.word	index@(_Z13search_kernelPciS_ii)
        /*0014*/ 	.word	0x00000000


	//----- nvinfo : EIATTR_MIN_STACK_SIZE
	.align		4
.L_4:
        /*0018*/ 	.byte	0x04, 0x12
        /*001a*/ 	.short	(.L_6 - .L_5)
	.align		4
.L_5:
        /*001c*/ 	.word	index@(_Z13search_kernelPciS_ii)
        /*0020*/ 	.word	0x00000000
.L_6:


//--------------------- .nv.compat                --------------------------
	.section	.nv.compat,"",@"SHT_CUDA_COMPAT_INFO"
	.align	4
        /*0000*/ 	.byte	0x02, 0x09, 0x00, 0x00, 0x02, 0x02, 0x01, 0x00, 0x02, 0x05, 0x05, 0x00, 0x03, 0x07, 0x01, 0x01
        /*0010*/ 	.byte	0x02, 0x03, 0x00, 0x00, 0x02, 0x06, 0x01, 0x00, 0x04, 0x0b, 0x08, 0x00, 0x09, 0x00, 0x00, 0x00
        /*0020*/ 	.byte	0x00, 0x00, 0x00, 0x00


//--------------------- .nv.info._Z13search_kernelPciS_ii --------------------------
	.section	.nv.info._Z13search_kernelPciS_ii,"",@"SHT_CUDA_INFO"
	.sectionflags	@""
	.align	4


	//----- nvinfo : EIATTR_CUDA_API_VERSION
	.align		4
        /*0000*/ 	.byte	0x04, 0x37
        /*0002*/ 	.short	(.L_8 - .L_7)
.L_7:
        /*0004*/ 	.word	0x00000082


	//----- nvinfo : EIATTR_KPARAM_INFO
	.align		4
.L_8:
        /*0008*/ 	.byte	0x04, 0x17
        /*000a*/ 	.short	(.L_10 - .L_9)
.L_9:
        /*000c*/ 	.word	0x00000000
        /*0010*/ 	.short	0x0004
        /*0012*/ 	.short	0x001c
        /*0014*/ 	.byte	0x00, 0xf0, 0x11, 0x00


	//----- nvinfo : EIATTR_KPARAM_INFO
	.align		4
.L_10:
        /*0018*/ 	.byte	0x04, 0x17
        /*001a*/ 	.short	(.L_12 - .L_11)
.L_11:
        /*001c*/ 	.word	0x00000000
        /*0020*/ 	.short	0x0003
        /*0022*/ 	.short	0x0018
        /*0024*/ 	.byte	0x00, 0xf0, 0x11, 0x00


	//----- nvinfo : EIATTR_KPARAM_INFO
	.align		4
.L_12:
        /*0028*/ 	.byte	0x04, 0x17
        /*002a*/ 	.short	(.L_14 - .L_13)
.L_13:
        /*002c*/ 	.word	0x00000000
        /*0030*/ 	.short	0x0002
        /*0032*/ 	.short	0x0010
        /*0034*/ 	.byte	0x00, 0xf5, 0x21, 0x00


	//----- nvinfo : EIATTR_KPARAM_INFO
	.align		4
.L_14:
        /*0038*/ 	.byte	0x04, 0x17
        /*003a*/ 	.short	(.L_16 - .L_15)
.L_15:
        /*003c*/ 	.word	0x00000000
        /*0040*/ 	.short	0x0001
        /*0042*/ 	.short	0x0008
        /*0044*/ 	.byte	0x00, 0xf0, 0x11, 0x00


	//----- nvinfo : EIATTR_KPARAM_INFO
	.align		4
.L_16:
        /*0048*/ 	.byte	0x04, 0x17
        /*004a*/ 	.short	(.L_18 - .L_17)
.L_17:
        /*004c*/ 	.word	0x00000000
        /*0050*/ 	.short	0x0000
        /*0052*/ 	.short	0x0000
        /*0054*/ 	.byte	0x00, 0xf5, 0x21, 0x00


	//----- nvinfo : EIATTR_SPARSE_MMA_MASK
	.align		4
.L_18:
        /*0058*/ 	.byte	0x03, 0x50
        /*005a*/ 	.short	0x0000


	//----- nvinfo : EIATTR_MAXREG_COUNT
	.align		4
        /*005c*/ 	.byte	0x03, 0x1b
        /*005e*/ 	.short	0x00ff


	//----- nvinfo : EIATTR_NUM_BARRIERS
	.align		4
        /*0060*/ 	.byte	0x02, 0x4c
        /*0062*/ 	.byte	0x01
	.zero		1


	//----- nvinfo : EIATTR_MERCURY_ISA_VERSION
	.align		4
        /*0064*/ 	.byte	0x03, 0x5f
        /*0066*/ 	.short	0x0101


	//----- nvinfo : EIATTR_INT_WARP_WIDE_INSTR_OFFSETS
	.align		4
        /*0068*/ 	.byte	0x04, 0x31
        /*006a*/ 	.short	(.L_20 - .L_19)


	//   ....[0]....
.L_19:
        /*006c*/ 	.word	0x000002a0


	//----- nvinfo : EIATTR_VRC_CTA_INIT_COUNT
	.align		4
.L_20:
        /*0070*/ 	.byte	0x02, 0x4a
	.zero		1
	.zero		1


	//----- nvinfo : EIATTR_EXIT_INSTR_OFFSETS
	.align		4
        /*0074*/ 	.byte	0x04, 0x1c
        /*0076*/ 	.short	(.L_22 - .L_21)


	//   ....[0]....
.L_21:
        /*0078*/ 	.word	0x00000250


	//   ....[1]....
        /*007c*/ 	.word	0x000002f0


	//----- nvinfo : EIATTR_CBANK_PARAM_SIZE
	.align		4
.L_22:
        /*0080*/ 	.byte	0x03, 0x19
        /*0082*/ 	.short	0x0020


	//----- nvinfo : EIATTR_PARAM_CBANK
	.align		4
        /*0084*/ 	.byte	0x04, 0x0a
        /*0086*/ 	.short	(.L_24 - .L_23)
	.align		4
.L_23:
        /*0088*/ 	.word	index@(.nv.constant0._Z13search_kernelPciS_ii)
        /*008c*/ 	.short	0x0380
        /*008e*/ 	.short	0x0020


	//----- nvinfo : EIATTR_SW_WAR
	.align		4
.L_24:
        /*0090*/ 	.byte	0x04, 0x36
        /*0092*/ 	.short	(.L_26 - .L_25)
.L_25:
        /*0094*/ 	.word	0x00000008
.L_26:


//--------------------- .nv.callgraph             --------------------------
	.section	.nv.callgraph,"",@"SHT_CUDA_CALLGRAPH"
	.align	4
	.sectionentsize	8
	.align		4
        /*0000*/ 	.word	0x00000000
	.align		4
        /*0004*/ 	.word	0xffffffff
	.align		4
        /*0008*/ 	.word	0x00000000
	.align		4
        /*000c*/ 	.word	0xfffffffe
	.align		4
        /*0010*/ 	.word	0x00000000
	.align		4
        /*0014*/ 	.word	0xfffffffd
	.align		4
        /*0018*/ 	.word	0x00000000
	.align		4
        /*001c*/ 	.word	0xfffffffc


//--------------------- .nv.constant4             --------------------------
	.section	.nv.constant4,"a",@progbits
	.align	8
	.align		8
.nv.constant4:
        /*0000*/ 	.dword	count_dev


//--------------------- .text._Z13search_kernelPciS_ii --------------------------
	.section	.text._Z13search_kernelPciS_ii,"ax",@progbits
	.align	128
        .global         _Z13search_kernelPciS_ii
        .type           _Z13search_kernelPciS_ii,@function
        .size           _Z13search_kernelPciS_ii,(.L_x_3 - _Z13search_kernelPciS_ii)
        .other          _Z13search_kernelPciS_ii,@"STO_CUDA_ENTRY STV_DEFAULT"
_Z13search_kernelPciS_ii:
.text._Z13search_kernelPciS_ii:
[----:B------:R-:W-:Y:S01]  /*0000*/  LDC R1, c[0x0][0x37c] ;  /* 0x0000df00ff017b82 */ /* 0x000fe20000000800 */
[----:B------:R-:W0:Y:S01]  /*0010*/  S2R R9, SR_TID.X ;  /* 0x0000000000097919 */ /* 0x000e220000002100 */
[----:B------:R-:W0:Y:S01]  /*0020*/  LDCU UR8, c[0x0][0x388] ;  /* 0x00007100ff0877ac */ /* 0x000e220008000800 */
[----:B------:R-:W1:Y:S01]  /*0030*/  S2R R0, SR_CTAID.X ;  /* 0x0000000000007919 */ /* 0x000e620000002500 */
[----:B------:R-:W1:Y:S01]  /*0040*/  LDCU UR4, c[0x0][0x360] ;  /* 0x00006c00ff0477ac */ /* 0x000e620008000800 */
[----:B------:R-:W2:Y:S01]  /*0050*/  LDCU UR5, c[0x0][0x39c] ;  /* 0x00007380ff0577ac */ /* 0x000ea20008000800 */
[----:B------:R-:W3:Y:S01]  /*0060*/  LDCU.64 UR10, c[0x0][0x390] ;  /* 0x00007200ff0a77ac */ /* 0x000ee20008000a00 */
[----:B------:R-:W4:Y:S01]  /*0070*/  LDCU.64 UR6, c[0x0][0x358] ;  /* 0x00006b00ff0677ac */ /* 0x000f220008000a00 */
[----:B0-----:R-:W-:Y:S01]  /*0080*/  ISETP.GE.AND P0, PT, R9, UR8, PT ;  /* 0x0000000809007c0c */ /* 0x001fe2000bf06270 */
[----:B-1----:R-:W-:-:S04]  /*0090*/  IMAD R0, R0, UR4, R9 ;  /* 0x0000000400007c24 */ /* 0x002fc8000f8e0209 */
[----:B--2---:R-:W-:-:S08]  /*00a0*/  VIADD R0, R0, UR5 ;  /* 0x0000000500007c36 */ /* 0x004fd00008000000 */
[----:B------:R-:W0:Y:S01]  /*00b0*/  @!P0 LDC.64 R4, c[0x0][0x380] ;  /* 0x0000e000ff048b82 */ /* 0x000e220000000a00 */
[----:B---3--:R-:W-:-:S04]  /*00c0*/  IADD3 R2, P1, PT, R0, UR10, RZ ;  /* 0x0000000a00027c10 */ /* 0x008fc8000ff3e0ff */
[----:B------:R-:W-:-:S05]  /*00d0*/  LEA.HI.X.SX32 R3, R0, UR11, 0x1, P1 ;  /* 0x0000000b00037c11 */ /* 0x000fca00088f0eff */
[----:B----4-:R-:W2:Y:S04]  /*00e0*/  @!P0 LDG.E.U8 R6, desc[UR6][R2.64+0x100] ;  /* 0x0001000602068981 */ /* 0x010ea8000c1e1100 */
[----:B------:R-:W3:Y:S01]  /*00f0*/  LDG.E.U8 R7, desc[UR6][R2.64] ;  /* 0x0000000602077981 */ /* 0x000ee2000c1e1100 */
[----:B0-----:R-:W-:-:S05]  /*0100*/  @!P0 IADD3 R4, P2, PT, R9, R4, RZ ;  /* 0x0000000409048210 */ /* 0x001fca0007f5e0ff */
[----:B------:R-:W-:-:S05]  /*0110*/  @!P0 IMAD.X R5, RZ, RZ, R5, P2 ;  /* 0x000000ffff058224 */ /* 0x000fca00010e0605 */
[----:B------:R-:W4:Y:S01]  /*0120*/  @!P0 LDG.E.U8 R4, desc[UR6][R4.64] ;  /* 0x0000000604048981 */ /* 0x000f22000c1e1100 */
[----:B------:R-:W0:Y:S01]  /*0130*/  S2UR UR5, SR_CgaCtaId ;  /* 0x00000000000579c3 */ /* 0x000e220000008800 */
[----:B------:R-:W-:Y:S02]  /*0140*/  UMOV UR4, 0x400 ;  /* 0x0000040000047882 */ /* 0x000fe40000000000 */
[----:B0-----:R-:W-:-:S04]  /*0150*/  ULEA UR4, UR5, UR4, 0x18 ;  /* 0x0000000405047291 */ /* 0x001fc8000f8ec0ff */
[----:B------:R-:W-:Y:S02]  /*0160*/  UIADD3 UR5, UPT, UPT, UR4, UR8, URZ ;  /* 0x0000000804057290 */ /* 0x000fe4000fffe0ff */
[----:B------:R-:W-:Y:S01]  /*0170*/  UISETP.GE.AND UP0, UPT, UR8, 0x1, UPT ;  /* 0x000000010800788c */ /* 0x000fe2000bf06270 */
[----:B------:R-:W-:-:S06]  /*0180*/  VIADD R0, R9, UR4 ;  /* 0x0000000409007c36 */ /* 0x000fcc0008000000 */
[----:B----4-:R0:W-:Y:S04]  /*0190*/  @!P0 STS.U8 [R9+UR5+0x100], R4 ;  /* 0x0001000409008988 */ /* 0x0101e80008000005 */
[----:B--2---:R0:W-:Y:S04]  /*01a0*/  @!P0 STS.U8 [R9+UR4+0x100], R6 ;  /* 0x0001000609008988 */ /* 0x0041e80008000004 */
[----:B---3--:R0:W-:Y:S01]  /*01b0*/  STS.U8 [R9+UR4], R7 ;  /* 0x0000000709007988 */ /* 0x0081e20008000004 */
[----:B------:R-:W-:Y:S06]  /*01c0*/  BAR.SYNC.DEFER_BLOCKING 0x0 ;  /* 0x0000000000007b1d */ /* 0x000fec0000010000 */
[----:B------:R-:W-:Y:S05]  /*01d0*/  BRA.U !UP0, `(.L_x_0) ;  /* 0x0000000108287547 */ /* 0x000fea000b800000 */
[----:B------:R-:W1:Y:S01]  /*01e0*/  LDCU UR10, c[0x0][0x388] ;  /* 0x00007100ff0a77ac */ /* 0x000e620008000800 */
[----:B------:R-:W-:-:S05]  /*01f0*/  UMOV UR4, URZ ;  /* 0x000000ff00047c82 */ /* 0x000fca0008000000 */
.L_x_1:
[----:B------:R-:W-:Y:S01]  /*0200*/  IMAD.U32 R2, RZ, RZ, UR4 ;  /* 0x00000004ff027e24 */ /* 0x000fe2000f8e00ff */
[----:B------:R-:W-:Y:S01]  /*0210*/  LDS.U8 R3, [R0+UR4] ;  /* 0x0000000400037984 */ /* 0x000fe20008000000 */
[----:B------:R-:W-:-:S04]  /*0220*/  UIADD3 UR4, UPT, UPT, UR4, 0x1, URZ ;  /* 0x0000000104047890 */ /* 0x000fc8000fffe0ff */
[----:B------:R-:W2:Y:S02]  /*0230*/  LDS.U8 R2, [R2+UR5+0x100] ;  /* 0x0001000502027984 */ /* 0x000ea40008000000 */
[----:B--2---:R-:W-:-:S13]  /*0240*/  ISETP.NE.AND P0, PT, R2, R3, PT ;  /* 0x000000030200720c */ /* 0x004fda0003f05270 */
[----:B-1----:R-:W-:Y:S05]  /*0250*/  @P0 EXIT ;  /* 0x000000000000094d */ /* 0x002fea0003800000 */
[----:B------:R-:W-:-:S09]  /*0260*/  UISETP.NE.AND UP0, UPT, UR4, UR10, UPT ;  /* 0x0000000a0400728c */ /* 0x000fd2000bf05270 */
[----:B------:R-:W-:Y:S05]  /*0270*/  BRA.U UP0, `(.L_x_1) ;  /* 0xfffffffd00e07547 */ /* 0x000fea000b83ffff */
.L_x_0:
[----:B------:R-:W1:Y:S01]  /*0280*/  S2R R0, SR_LANEID ;  /* 0x0000000000007919 */ /* 0x000e620000000000 */
[----:B------:R-:W2:Y:S01]  /*0290*/  LDC.64 R2, c[0x4][RZ] ;  /* 0x01000000ff027b82 */ /* 0x000ea20000000a00 */
[----:B------:R-:W-:Y:S02]  /*02a0*/  VOTEU.ANY UR8, UPT, PT ;  /* 0x0000000000087886 */ /* 0x000fe400038e0100 */
[----:B------:R-:W-:Y:S02]  /*02b0*/  UFLO.U32 UR9, UR8 ;  /* 0x00000008000972bd */ /* 0x000fe400080e0000 */
[----:B------:R-:W2:Y:S04]  /*02c0*/  POPC R5, UR8 ;  /* 0x0000000800057d09 */ /* 0x000ea80008000000 */
[----:B-1----:R-:W-:-:S13]  /*02d0*/  ISETP.EQ.U32.AND P0, PT, R0, UR9, PT ;  /* 0x0000000900007c0c */ /* 0x002fda000bf02070 */
[----:B--2---:R-:W-:Y:S01]  /*02e0*/  @P0 REDG.E.ADD.STRONG.GPU desc[UR6][R2.64], R5 ;  /* 0x000000050200098e */ /* 0x004fe2000c12e106 */
[----:B------:R-:W-:Y:S05]  /*02f0*/  EXIT ;  /* 0x000000000000794d */ /* 0x000fea0003800000 */
.L_x_2:
[----:B------:R-:W-:-:S00]  /*0300*/  BRA `(.L_x_2) ;  /* 0xfffffffc00fc7947 */ /* 0x000fc0000383ffff */
[----:B------:R-:W-:-:S00]  /*0310*/  NOP ;  /* 0x0000000000007918 */ /* 0x000fc00000000000 */
        /* <DEDUP_REMOVED lines=14> */
.L_x_3:


//--------------------- .nv.shared._Z13search_kernelPciS_ii --------------------------
	.section	.nv.shared._Z13search_kernelPciS_ii,"aw",@nobits
	.sectionflags	@""
	.align	16
	.zero		1024


//--------------------- .nv.shared.reserved.0     --------------------------
	.section	.nv.shared.reserved.0,"aw",@nobits
	.weak		__nv_reservedSMEM_offset_0_alias
	.size		__nv_reservedSMEM_offset_0_alias, 0, 64
	.other		__nv_reservedSMEM_offset_0_alias,@"STO_CUDA_RESERVED_SHARED STV_DEFAULT"
__nv_reservedSMEM_offset_0_alias:
	.zero		0
	.zero		64


//--------------------- .nv.global                --------------------------
	.section	.nv.global,"aw",@nobits
	.align	4
.nv.global:
	.type		count_dev,@object
	.size		count_dev,(.L_0 - count_dev)
count_dev:
	.zero		4
.L_0:


//--------------------- .nv.constant0._Z13search_kernelPciS_ii --------------------------
	.section	.nv.constant0._Z13search_kernelPciS_ii,"a",@progbits
	.sectionflags	@""
	.align	4
.nv.constant0._Z13search_kernelPciS_ii:
	.zero		928


//--------------------- SYMBOLS --------------------------

	.type		.nv.reservedSmem.offset0,@object
	.size		.nv.reservedSmem.offset0,0x4
	.type		.nv.reservedSmem.cap,@object
	.size		.nv.reservedSmem.cap,0x4
